//
// Generated by NVIDIA NVVM Compiler
//
// Compiler Build ID: CL-36424714
// Cuda compilation tools, release 13.0, V13.0.88
// Based on NVVM 20.0.0
//

.version 9.0
.target sm_100
.address_size 64

	// .globl	_Z4blurPhS_ii

.visible .entry _Z4blurPhS_ii(
	.param .u64 .ptr .align 1 _Z4blurPhS_ii_param_0,
	.param .u64 .ptr .align 1 _Z4blurPhS_ii_param_1,
	.param .u32 _Z4blurPhS_ii_param_2,
	.param .u32 _Z4blurPhS_ii_param_3
)
{
	.reg .pred 	%p<4>;
	.reg .b16 	%rs<10>;
	.reg .b32 	%r<43>;
	.reg .b32 	%f<19>;
	.reg .b64 	%rd<25>;

	ld.param.u64 	%rd1, [_Z4blurPhS_ii_param_0];
	ld.param.u64 	%rd2, [_Z4blurPhS_ii_param_1];
	ld.param.u32 	%r3, [_Z4blurPhS_ii_param_2];
	ld.param.u32 	%r5, [_Z4blurPhS_ii_param_3];
	mov.u32 	%r6, %tid.x;
	mov.u32 	%r7, %ntid.x;
	mov.u32 	%r8, %ctaid.x;
	mad.lo.s32 	%r1, %r7, %r8, %r6;
	mov.u32 	%r9, %tid.y;
	mov.u32 	%r10, %ntid.y;
	mov.u32 	%r11, %ctaid.y;
	mad.lo.s32 	%r12, %r10, %r11, %r9;
	setp.ge.s32 	%p1, %r1, %r3;
	setp.ge.s32 	%p2, %r12, %r5;
	or.pred  	%p3, %p1, %p2;
	@%p3 bra 	$L__BB0_2;
	cvta.to.global.u64 	%rd3, %rd2;
	cvta.to.global.u64 	%rd4, %rd1;
	add.s32 	%r13, %r3, -1;
	add.s32 	%r14, %r5, -1;
	max.s32 	%r15, %r1, 1;
	add.s32 	%r16, %r15, -1;
	min.s32 	%r17, %r16, %r13;
	max.u32 	%r18, %r12, 1;
	add.s32 	%r19, %r18, -1;
	min.u32 	%r20, %r19, %r14;
	mul.lo.s32 	%r21, %r20, %r3;
	add.s32 	%r22, %r17, %r21;
	cvt.s64.s32 	%rd5, %r22;
	add.s64 	%rd6, %rd4, %rd5;
	ld.global.u8 	%rs1, [%rd6];
	cvt.rn.f32.u16 	%f1, %rs1;
	max.s32 	%r23, %r1, 0;
	min.s32 	%r24, %r23, %r13;
	add.s32 	%r25, %r24, %r21;
	cvt.s64.s32 	%rd7, %r25;
	add.s64 	%rd8, %rd4, %rd7;
	ld.global.u8 	%rs2, [%rd8];
	cvt.rn.f32.u16 	%f2, %rs2;
	add.f32 	%f3, %f1, %f2;
	max.s32 	%r26, %r1, -1;
	add.s32 	%r27, %r26, 1;
	min.s32 	%r28, %r27, %r13;
	add.s32 	%r29, %r28, %r21;
	cvt.s64.s32 	%rd9, %r29;
	add.s64 	%rd10, %rd4, %rd9;
	ld.global.u8 	%rs3, [%rd10];
	cvt.rn.f32.u16 	%f4, %rs3;
	add.f32 	%f5, %f3, %f4;
	min.u32 	%r30, %r12, %r14;
	mul.lo.s32 	%r31, %r30, %r3;
	add.s32 	%r32, %r17, %r31;
	cvt.s64.s32 	%rd11, %r32;
	add.s64 	%rd12, %rd4, %rd11;
	ld.global.u8 	%rs4, [%rd12];
	cvt.rn.f32.u16 	%f6, %rs4;
	add.f32 	%f7, %f5, %f6;
	add.s32 	%r33, %r24, %r31;
	cvt.s64.s32 	%rd13, %r33;
	add.s64 	%rd14, %rd4, %rd13;
	ld.global.u8 	%rs5, [%rd14];
	cvt.rn.f32.u16 	%f8, %rs5;
	add.f32 	%f9, %f7, %f8;
	add.s32 	%r34, %r28, %r31;
	cvt.s64.s32 	%rd15, %r34;
	add.s64 	%rd16, %rd4, %rd15;
	ld.global.u8 	%rs6, [%rd16];
	cvt.rn.f32.u16 	%f10, %rs6;
	add.f32 	%f11, %f9, %f10;
	add.s32 	%r35, %r12, 1;
	min.u32 	%r36, %r35, %r14;
	mul.lo.s32 	%r37, %r36, %r3;
	add.s32 	%r38, %r17, %r37;
	cvt.s64.s32 	%rd17, %r38;
	add.s64 	%rd18, %rd4, %rd17;
	ld.global.u8 	%rs7, [%rd18];
	cvt.rn.f32.u16 	%f12, %rs7;
	add.f32 	%f13, %f11, %f12;
	add.s32 	%r39, %r24, %r37;
	cvt.s64.s32 	%rd19, %r39;
	add.s64 	%rd20, %rd4, %rd19;
	ld.global.u8 	%rs8, [%rd20];
	cvt.rn.f32.u16 	%f14, %rs8;
	add.f32 	%f15, %f13, %f14;
	add.s32 	%r40, %r28, %r37;
	cvt.s64.s32 	%rd21, %r40;
	add.s64 	%rd22, %rd4, %rd21;
	ld.global.u8 	%rs9, [%rd22];
	cvt.rn.f32.u16 	%f16, %rs9;
	add.f32 	%f17, %f15, %f16;
	div.rn.f32 	%f18, %f17, 0f41100000;
	cvt.rzi.u32.f32 	%r41, %f18;
	mad.lo.s32 	%r42, %r3, %r12, %r1;
	cvt.s64.s32 	%rd23, %r42;
	add.s64 	%rd24, %rd3, %rd23;
	st.global.u8 	[%rd24], %r41;
$L__BB0_2:
	ret;

}


// ===== COMPILED SASS (sm_100) =====

	.target	sm_100

	.elftype	@"ET_EXEC"


//--------------------- .note.nv.tkinfo           --------------------------
	.section	.note.nv.tkinfo,"",@"SHT_NOTE"
	.sectionflags	@"SHF_NOTE_NV_TKINFO"
	.tkinfo
        /*0018*/ 	.word	0x00000002
        /*0030*/ 	.string	""
        /*0030*/ 	.string	"ptxas"
        /*0030*/ 	.string	"Cuda compilation tools, release 13.0, V13.0.88"
        /*0030*/ 	.string	"Build cuda_13.0.r13.0/compiler.36424714_0"
        /*0030*/ 	.string	"-arch sm_100 -m 64 "



//--------------------- .note.nv.cuinfo           --------------------------
	.section	.note.nv.cuinfo,"",@"SHT_NOTE"
	.sectionflags	@"SHF_NOTE_NV_CUINFO"
        /*0018*/ 	.short	0x0002
        /*001a*/ 	.short	0x0064
        /*001c*/ 	.short	0x0082
	.zero		2


//--------------------- .nv.info                  --------------------------
	.section	.nv.info,"",@"SHT_CUDA_INFO"
	.align	4


	//----- nvinfo : EIATTR_REGCOUNT
	.align		4
        /*0000*/ 	.byte	0x04, 0x2f
        /*0002*/ 	.short	(.L_1 - .L_0)
	.align		4
.L_0:
        /*0004*/ 	.word	index@(_Z4blurPhS_ii)
        /*0008*/ 	.word	0x00000018


	//----- nvinfo : EIATTR_FRAME_SIZE
	.align		4
.L_1:
        /*000c*/ 	.byte	0x04, 0x11
        /*000e*/ 	.short	(.L_3 - .L_2)
	.align		4
.L_2:
        /*0010*/ 	.word	index@($__internal_0_$__cuda_sm3x_div_rn_noftz_f32_slowpath)
        /*0014*/ 	.word	0x00000000


	//----- nvinfo : EIATTR_FRAME_SIZE
	.align		4
.L_3:
        /*0018*/ 	.byte	0x04, 0x11
        /*001a*/ 	.short	(.L_5 - .L_4)
	.align		4
.L_4:
        /*001c*/ 	.word	index@(_Z4blurPhS_ii)
        /*0020*/ 	.word	0x00000000


	//----- nvinfo : EIATTR_MIN_STACK_SIZE
	.align		4
.L_5:
        /*0024*/ 	.byte	0x04, 0x12
        /*0026*/ 	.short	(.L_7 - .L_6)
	.align		4
.L_6:
        /*0028*/ 	.word	index@(_Z4blurPhS_ii)
        /*002c*/ 	.word	0x00000000
.L_7:


//--------------------- .nv.compat                --------------------------
	.section	.nv.compat,"",@"SHT_CUDA_COMPAT_INFO"
	.align	4
        /*0000*/ 	.byte	0x02, 0x09, 0x00, 0x00, 0x02, 0x02, 0x01, 0x00, 0x02, 0x05, 0x05, 0x00, 0x03, 0x07, 0x01, 0x01
        /*0010*/ 	.byte	0x02, 0x03, 0x00, 0x00, 0x02, 0x06, 0x01, 0x00, 0x04, 0x0b, 0x08, 0x00, 0x01, 0x00, 0x00, 0x00
        /*0020*/ 	.byte	0x00, 0x00, 0x00, 0x00


//--------------------- .nv.info._Z4blurPhS_ii    --------------------------
	.section	.nv.info._Z4blurPhS_ii,"",@"SHT_CUDA_INFO"
	.sectionflags	@""
	.align	4


	//----- nvinfo : EIATTR_CUDA_API_VERSION
	.align		4
        /*0000*/ 	.byte	0x04, 0x37
        /*0002*/ 	.short	(.L_9 - .L_8)
.L_8:
        /*0004*/ 	.word	0x00000082


	//----- nvinfo : EIATTR_KPARAM_INFO
	.align		4
.L_9:
        /*0008*/ 	.byte	0x04, 0x17
        /*000a*/ 	.short	(.L_11 - .L_10)
.L_10:
        /*000c*/ 	.word	0x00000000
        /*0010*/ 	.short	0x0003
        /*0012*/ 	.short	0x0014
        /*0014*/ 	.byte	0x00, 0xf0, 0x11, 0x00


	//----- nvinfo : EIATTR_KPARAM_INFO
	.align		4
.L_11:
        /*0018*/ 	.byte	0x04, 0x17
        /*001a*/ 	.short	(.L_13 - .L_12)
.L_12:
        /*001c*/ 	.word	0x00000000
        /*0020*/ 	.short	0x0002
        /*0022*/ 	.short	0x0010
        /*0024*/ 	.byte	0x00, 0xf0, 0x11, 0x00


	//----- nvinfo : EIATTR_KPARAM_INFO
	.align		4
.L_13:
        /*0028*/ 	.byte	0x04, 0x17
        /*002a*/ 	.short	(.L_15 - .L_14)
.L_14:
        /*002c*/ 	.word	0x00000000
        /*0030*/ 	.short	0x0001
        /*0032*/ 	.short	0x0008
        /*0034*/ 	.byte	0x00, 0xf5, 0x21, 0x00


	//----- nvinfo : EIATTR_KPARAM_INFO
	.align		4
.L_15:
        /*0038*/ 	.byte	0x04, 0x17
        /*003a*/ 	.short	(.L_17 - .L_16)
.L_16:
        /*003c*/ 	.word	0x00000000
        /*0040*/ 	.short	0x0000
        /*0042*/ 	.short	0x0000
        /*0044*/ 	.byte	0x00, 0xf5, 0x21, 0x00


	//----- nvinfo : EIATTR_SPARSE_MMA_MASK
	.align		4
.L_17:
        /*0048*/ 	.byte	0x03, 0x50
        /*004a*/ 	.short	0x0000


	//----- nvinfo : EIATTR_MAXREG_COUNT
	.align		4
        /*004c*/ 	.byte	0x03, 0x1b
        /*004e*/ 	.short	0x00ff


	//----- nvinfo : EIATTR_MERCURY_ISA_VERSION
	.align		4
        /*0050*/ 	.byte	0x03, 0x5f
        /*0052*/ 	.short	0x0101


	//----- nvinfo : EIATTR_VRC_CTA_INIT_COUNT
	.align		4
        /*0054*/ 	.byte	0x02, 0x4a
	.zero		1
	.zero		1


	//----- nvinfo : EIATTR_EXIT_INSTR_OFFSETS
	.align		4
        /*0058*/ 	.byte	0x04, 0x1c
        /*005a*/ 	.short	(.L_19 - .L_18)


	//   ....[0]....
.L_18:
        /*005c*/ 	.word	0x000000c0


	//   ....[1]....
        /*0060*/ 	.word	0x00000640


	//----- nvinfo : EIATTR_CRS_STACK_SIZE
	.align		4
.L_19:
        /*0064*/ 	.byte	0x04, 0x1e
        /*0066*/ 	.short	(.L_21 - .L_20)
.L_20:
        /*0068*/ 	.word	0x00000000


	//----- nvinfo : EIATTR_CBANK_PARAM_SIZE
	.align		4
.L_21:
        /*006c*/ 	.byte	0x03, 0x19
        /*006e*/ 	.short	0x0018


	//----- nvinfo : EIATTR_PARAM_CBANK
	.align		4
        /*0070*/ 	.byte	0x04, 0x0a
        /*0072*/ 	.short	(.L_23 - .L_22)
	.align		4
.L_22:
        /*0074*/ 	.word	index@(.nv.constant0._Z4blurPhS_ii)
        /*0078*/ 	.short	0x0380
        /*007a*/ 	.short	0x0018


	//----- nvinfo : EIATTR_SW_WAR
	.align		4
.L_23:
        /*007c*/ 	.byte	0x04, 0x36
        /*007e*/ 	.short	(.L_25 - .L_24)
.L_24:
        /*0080*/ 	.word	0x00000008
.L_25:


//--------------------- .nv.callgraph             --------------------------
	.section	.nv.callgraph,"",@"SHT_CUDA_CALLGRAPH"
	.align	4
	.sectionentsize	8
	.align		4
        /*0000*/ 	.word	0x00000000
	.align		4
        /*0004*/ 	.word	0xffffffff
	.align		4
        /*0008*/ 	.word	0x00000000
	.align		4
        /*000c*/ 	.word	0xfffffffe
	.align		4
        /*0010*/ 	.word	0x00000000
	.align		4
        /*0014*/ 	.word	0xfffffffd
	.align		4
        /*0018*/ 	.word	0x00000000
	.align		4
        /*001c*/ 	.word	0xfffffffc


//--------------------- .text._Z4blurPhS_ii       --------------------------
	.section	.text._Z4blurPhS_ii,"ax",@progbits
	.align	128
        .global         _Z4blurPhS_ii
        .type           _Z4blurPhS_ii,@function
        .size           _Z4blurPhS_ii,(.L_x_15 - _Z4blurPhS_ii)
        .other          _Z4blurPhS_ii,@"STO_CUDA_ENTRY STV_DEFAULT"
_Z4blurPhS_ii:
.text._Z4blurPhS_ii:
[----:B------:R-:W-:Y:S01]  /*0000*/  LDC R1, c[0x0][0x37c] ;  /* 0x0000df00ff017b82 */ /* 0x000fe20000000800 */
[----:B------:R-:W0:Y:S01]  /*0010*/  S2R R6, SR_TID.Y ;  /* 0x0000000000067919 */ /* 0x000e220000002200 */
[----:B------:R-:W1:Y:S06]  /*0020*/  LDCU UR4, c[0x0][0x360] ;  /* 0x00006c00ff0477ac */ /* 0x000e6c0008000800 */
[----:B------:R-:W2:Y:S01]  /*0030*/  LDC.64 R2, c[0x0][0x390] ;  /* 0x0000e400ff027b82 */ /* 0x000ea20000000a00 */
[----:B------:R-:W0:Y:S01]  /*0040*/  S2R R5, SR_CTAID.Y ;  /* 0x0000000000057919 */ /* 0x000e220000002600 */
[----:B------:R-:W0:Y:S01]  /*0050*/  LDCU UR5, c[0x0][0x364] ;  /* 0x00006c80ff0577ac */ /* 0x000e220008000800 */
[----:B------:R-:W1:Y:S01]  /*0060*/  S2R R7, SR_TID.X ;  /* 0x0000000000077919 */ /* 0x000e620000002100 */
[----:B------:R-:W1:Y:S01]  /*0070*/  S2R R0, SR_CTAID.X ;  /* 0x0000000000007919 */ /* 0x000e620000002500 */
[----:B0-----:R-:W-:-:S05]  /*0080*/  IMAD R6, R5, UR5, R6 ;  /* 0x0000000505067c24 */ /* 0x001fca000f8e0206 */
[----:B--2---:R-:W-:Y:S01]  /*0090*/  ISETP.GE.AND P0, PT, R6, R3, PT ;  /* 0x000000030600720c */ /* 0x004fe20003f06270 */
[----:B-1----:R-:W-:-:S05]  /*00a0*/  IMAD R7, R0, UR4, R7 ;  /* 0x0000000400077c24 */ /* 0x002fca000f8e0207 */
[----:B------:R-:W-:-:S13]  /*00b0*/  ISETP.GE.OR P0, PT, R7, R2, P0 ;  /* 0x000000020700720c */ /* 0x000fda0000706670 */
[----:B------:R-:W-:Y:S05]  /*00c0*/  @P0 EXIT ;  /* 0x000000000000094d */ /* 0x000fea0003800000 */
[----:B------:R-:W0:Y:S01]  /*00d0*/  LDCU.64 UR4, c[0x0][0x380] ;  /* 0x00007000ff0477ac */ /* 0x000e220008000a00 */
[----:B------:R-:W-:Y:S01]  /*00e0*/  VIADD R9, R3, 0xffffffff ;  /* 0xffffffff03097836 */ /* 0x000fe20000000000 */
[----:B------:R-:W-:Y:S01]  /*00f0*/  VIMNMX R0, PT, PT, R7, 0x1, !PT ;  /* 0x0000000107007848 */ /* 0x000fe20007fe0100 */
[----:B------:R-:W-:Y:S01]  /*0100*/  VIADD R15, R2, 0xffffffff ;  /* 0xffffffff020f7836 */ /* 0x000fe20000000000 */
[----:B------:R-:W-:Y:S01]  /*0110*/  VIMNMX.U32 R4, PT, PT, R6, 0x1, !PT ;  /* 0x0000000106047848 */ /* 0x000fe20007fe0000 */
[----:B------:R-:W1:Y:S01]  /*0120*/  LDCU.64 UR6, c[0x0][0x358] ;  /* 0x00006b00ff0677ac */ /* 0x000e620008000a00 */
[----:B------:R-:W-:Y:S02]  /*0130*/  VIMNMX R8, PT, PT, RZ, R7, !PT ;  /* 0x00000007ff087248 */ /* 0x000fe40007fe0100 */
[----:B------:R-:W-:Y:S02]  /*0140*/  VIADDMNMX R5, R0, 0xffffffff, R15, PT ;  /* 0xffffffff00057846 */ /* 0x000fe4000380010f */
[----:B------:R-:W-:-:S02]  /*0150*/  VIADDMNMX.U32 R4, R4, 0xffffffff, R9, PT ;  /* 0xffffffff04047846 */ /* 0x000fc40003800009 */
[----:B------:R-:W-:Y:S02]  /*0160*/  VIMNMX R3, PT, PT, R15, R8, PT ;  /* 0x000000080f037248 */ /* 0x000fe40003fe0100 */
[----:B------:R-:W-:Y:S01]  /*0170*/  VIMNMX R0, PT, PT, R7, -0x1, !PT ;  /* 0xffffffff07007848 */ /* 0x000fe20007fe0100 */
[-C--:B------:R-:W-:Y:S01]  /*0180*/  IMAD R8, R4, R2.reuse, R5 ;  /* 0x0000000204087224 */ /* 0x080fe200078e0205 */
[----:B------:R-:W-:Y:S01]  /*0190*/  VIMNMX.U32 R14, PT, PT, R6, R9, PT ;  /* 0x00000009060e7248 */ /* 0x000fe20003fe0000 */
[-C--:B------:R-:W-:Y:S01]  /*01a0*/  IMAD R10, R4, R2.reuse, R3 ;  /* 0x00000002040a7224 */ /* 0x080fe200078e0203 */
[----:B------:R-:W-:Y:S02]  /*01b0*/  VIADDMNMX R15, R0, 0x1, R15, PT ;  /* 0x00000001000f7846 */ /* 0x000fe4000380010f */
[----:B0-----:R-:W-:Y:S02]  /*01c0*/  IADD3 R16, P0, PT, R8, UR4, RZ ;  /* 0x0000000408107c10 */ /* 0x001fe4000ff1e0ff */
[----:B------:R-:W-:Y:S01]  /*01d0*/  IADD3 R12, P1, PT, R10, UR4, RZ ;  /* 0x000000040a0c7c10 */ /* 0x000fe2000ff3e0ff */
[-C--:B------:R-:W-:Y:S01]  /*01e0*/  IMAD R4, R4, R2.reuse, R15 ;  /* 0x0000000204047224 */ /* 0x080fe200078e020f */
[----:B------:R-:W-:Y:S01]  /*01f0*/  LEA.HI.X.SX32 R17, R8, UR5, 0x1, P0 ;  /* 0x0000000508117c11 */ /* 0x000fe200080f0eff */
[----:B------:R-:W-:Y:S01]  /*0200*/  IMAD R18, R14, R2, R5 ;  /* 0x000000020e127224 */ /* 0x000fe200078e0205 */
[----:B------:R-:W-:-:S02]  /*0210*/  LEA.HI.X.SX32 R13, R10, UR5, 0x1, P1 ;  /* 0x000000050a0d7c11 */ /* 0x000fc400088f0eff */
[----:B------:R-:W-:Y:S01]  /*0220*/  IADD3 R10, P0, PT, R4, UR4, RZ ;  /* 0x00000004040a7c10 */ /* 0x000fe2000ff1e0ff */
[-C--:B------:R-:W-:Y:S01]  /*0230*/  IMAD R19, R14, R2.reuse, R3 ;  /* 0x000000020e137224 */ /* 0x080fe200078e0203 */
[----:B------:R-:W-:Y:S01]  /*0240*/  IADD3 R8, P1, PT, R18, UR4, RZ ;  /* 0x0000000412087c10 */ /* 0x000fe2000ff3e0ff */
[----:B-1----:R0:W2:Y:S01]  /*0250*/  LDG.E.U8 R0, desc[UR6][R16.64] ;  /* 0x0000000610007981 */ /* 0x0020a2000c1e1100 */
[----:B------:R-:W-:Y:S01]  /*0260*/  LEA.HI.X.SX32 R11, R4, UR5, 0x1, P0 ;  /* 0x00000005040b7c11 */ /* 0x000fe200080f0eff */
[-C--:B------:R-:W-:Y:S01]  /*0270*/  IMAD R14, R14, R2.reuse, R15 ;  /* 0x000000020e0e7224 */ /* 0x080fe200078e020f */
[----:B------:R-:W-:Y:S01]  /*0280*/  VIADDMNMX.U32 R20, R6, 0x1, R9, PT ;  /* 0x0000000106147846 */ /* 0x000fe20003800009 */
[----:B------:R-:W3:Y:S01]  /*0290*/  LDG.E.U8 R12, desc[UR6][R12.64] ;  /* 0x000000060c0c7981 */ /* 0x000ee2000c1e1100 */
[----:B------:R-:W-:Y:S02]  /*02a0*/  IADD3 R4, P0, PT, R19, UR4, RZ ;  /* 0x0000000413047c10 */ /* 0x000fe4000ff1e0ff */
[----:B------:R-:W-:Y:S01]  /*02b0*/  LEA.HI.X.SX32 R9, R18, UR5, 0x1, P1 ;  /* 0x0000000512097c11 */ /* 0x000fe200088f0eff */
[----:B------:R-:W4:Y:S01]  /*02c0*/  LDG.E.U8 R10, desc[UR6][R10.64] ;  /* 0x000000060a0a7981 */ /* 0x000f22000c1e1100 */
[----:B------:R-:W-:Y:S01]  /*02d0*/  IMAD R21, R20, R2, R5 ;  /* 0x0000000214157224 */ /* 0x000fe200078e0205 */
[----:B0-----:R-:W-:-:S02]  /*02e0*/  IADD3 R16, P1, PT, R14, UR4, RZ ;  /* 0x000000040e107c10 */ /* 0x001fc4000ff3e0ff */
[----:B------:R-:W-:Y:S01]  /*02f0*/  LEA.HI.X.SX32 R5, R19, UR5, 0x1, P0 ;  /* 0x0000000513057c11 */ /* 0x000fe200080f0eff */
[----:B------:R-:W5:Y:S01]  /*0300*/  LDG.E.U8 R8, desc[UR6][R8.64] ;  /* 0x0000000608087981 */ /* 0x000f62000c1e1100 */
[C---:B------:R-:W-:Y:S01]  /*0310*/  IADD3 R18, P0, PT, R21.reuse, UR4, RZ ;  /* 0x0000000415127c10 */ /* 0x040fe2000ff1e0ff */
[-C--:B------:R-:W-:Y:S01]  /*0320*/  IMAD R3, R20, R2.reuse, R3 ;  /* 0x0000000214037224 */ /* 0x080fe200078e0203 */
[----:B------:R-:W-:Y:S01]  /*0330*/  LEA.HI.X.SX32 R17, R14, UR5, 0x1, P1 ;  /* 0x000000050e117c11 */ /* 0x000fe200088f0eff */
[----:B------:R3:W5:Y:S01]  /*0340*/  LDG.E.U8 R4, desc[UR6][R4.64] ;  /* 0x0000000604047981 */ /* 0x000762000c1e1100 */
[----:B------:R-:W-:Y:S01]  /*0350*/  LEA.HI.X.SX32 R19, R21, UR5, 0x1, P0 ;  /* 0x0000000515137c11 */ /* 0x000fe200080f0eff */
[----:B------:R-:W-:Y:S01]  /*0360*/  IMAD R15, R20, R2, R15 ;  /* 0x00000002140f7224 */ /* 0x000fe200078e020f */
[----:B------:R-:W-:Y:S01]  /*0370*/  IADD3 R2, P0, PT, R3, UR4, RZ ;  /* 0x0000000403027c10 */ /* 0x000fe2000ff1e0ff */
[----:B------:R-:W5:Y:S03]  /*0380*/  LDG.E.U8 R16, desc[UR6][R16.64] ;  /* 0x0000000610107981 */ /* 0x000f66000c1e1100 */
[----:B------:R-:W-:Y:S01]  /*0390*/  IADD3 R14, P1, PT, R15, UR4, RZ ;  /* 0x000000040f0e7c10 */ /* 0x000fe2000ff3e0ff */
[----:B------:R-:W5:Y:S01]  /*03a0*/  LDG.E.U8 R18, desc[UR6][R18.64] ;  /* 0x0000000612127981 */ /* 0x000f62000c1e1100 */
[----:B------:R-:W-:-:S02]  /*03b0*/  LEA.HI.X.SX32 R3, R3, UR5, 0x1, P0 ;  /* 0x0000000503037c11 */ /* 0x000fc400080f0eff */
[----:B------:R-:W-:-:S03]  /*03c0*/  LEA.HI.X.SX32 R15, R15, UR5, 0x1, P1 ;  /* 0x000000050f0f7c11 */ /* 0x000fc600088f0eff */
[----:B------:R0:W5:Y:S04]  /*03d0*/  LDG.E.U8 R2, desc[UR6][R2.64] ;  /* 0x0000000602027981 */ /* 0x000168000c1e1100 */
[----:B------:R-:W5:Y:S01]  /*03e0*/  LDG.E.U8 R14, desc[UR6][R14.64] ;  /* 0x000000060e0e7981 */ /* 0x000f62000c1e1100 */
[----:B------:R-:W-:Y:S01]  /*03f0*/  BSSY.RECONVERGENT B1, `(.L_x_0) ;  /* 0x000001d000017945 */ /* 0x000fe20003800200 */
[----:B--2---:R-:W-:Y:S02]  /*0400*/  I2FP.F32.U32 R0, R0 ;  /* 0x0000000000007245 */ /* 0x004fe40000201000 */
[----:B---3--:R-:W-:Y:S02]  /*0410*/  I2FP.F32.U32 R5, R12 ;  /* 0x0000000c00057245 */ /* 0x008fe40000201000 */
[----:B----4-:R-:W-:-:S03]  /*0420*/  I2FP.F32.U32 R9, R10 ;  /* 0x0000000a00097245 */ /* 0x010fc60000201000 */
[----:B------:R-:W-:Y:S01]  /*0430*/  FADD R0, R0, R5 ;  /* 0x0000000500007221 */ /* 0x000fe20000000000 */
[----:B-----5:R-:W-:-:S03]  /*0440*/  I2FP.F32.U32 R5, R8 ;  /* 0x0000000800057245 */ /* 0x020fc60000201000 */
[----:B------:R-:W-:Y:S01]  /*0450*/  FADD R0, R0, R9 ;  /* 0x0000000900007221 */ /* 0x000fe20000000000 */
[----:B------:R-:W-:-:S03]  /*0460*/  I2FP.F32.U32 R9, R4 ;  /* 0x0000000400097245 */ /* 0x000fc60000201000 */
[----:B------:R-:W-:Y:S01]  /*0470*/  FADD R0, R0, R5 ;  /* 0x0000000500007221 */ /* 0x000fe20000000000 */
[----:B------:R-:W-:-:S03]  /*0480*/  I2FP.F32.U32 R5, R16 ;  /* 0x0000001000057245 */ /* 0x000fc60000201000 */
[----:B------:R-:W-:Y:S01]  /*0490*/  FADD R0, R0, R9 ;  /* 0x0000000900007221 */ /* 0x000fe20000000000 */
[----:B------:R-:W-:Y:S01]  /*04a0*/  IMAD.MOV.U32 R9, RZ, RZ, 0x3de38e39 ;  /* 0x3de38e39ff097424 */ /* 0x000fe200078e00ff */
[----:B0-----:R-:W-:Y:S02]  /*04b0*/  I2FP.F32.U32 R3, R18 ;  /* 0x0000001200037245 */ /* 0x001fe40000201000 */
[----:B------:R-:W-:-:S04]  /*04c0*/  FADD R0, R0, R5 ;  /* 0x0000000500007221 */ /* 0x000fc80000000000 */
[----:B------:R-:W-:Y:S01]  /*04d0*/  FADD R0, R0, R3 ;  /* 0x0000000300007221 */ /* 0x000fe20000000000 */
[----:B------:R-:W-:Y:S01]  /*04e0*/  I2FP.F32.U32 R3, R2 ;  /* 0x0000000200037245 */ /* 0x000fe20000201000 */
[----:B------:R-:W-:Y:S01]  /*04f0*/  IMAD.MOV.U32 R2, RZ, RZ, 0x41100000 ;  /* 0x41100000ff027424 */ /* 0x000fe200078e00ff */
[----:B------:R-:W-:-:S03]  /*0500*/  I2FP.F32.U32 R5, R14 ;  /* 0x0000000e00057245 */ /* 0x000fc60000201000 */
[----:B------:R-:W-:Y:S01]  /*0510*/  FADD R0, R0, R3 ;  /* 0x0000000300007221 */ /* 0x000fe20000000000 */
[----:B------:R-:W-:-:S03]  /*0520*/  FFMA R2, R9, -R2, 1 ;  /* 0x3f80000009027423 */ /* 0x000fc60000000802 */
[----:B------:R-:W-:Y:S01]  /*0530*/  FADD R0, R0, R5 ;  /* 0x0000000500007221 */ /* 0x000fe20000000000 */
[----:B------:R-:W-:-:S03]  /*0540*/  FFMA R3, R2, R9, 0.11111111193895339966 ;  /* 0x3de38e3902037423 */ /* 0x000fc60000000009 */
[----:B------:R-:W0:Y:S01]  /*0550*/  FCHK P0, R0, 9 ;  /* 0x4110000000007902 */ /* 0x000e220000000000 */
[----:B------:R-:W-:-:S04]  /*0560*/  FFMA R2, R0, R3, RZ ;  /* 0x0000000300027223 */ /* 0x000fc800000000ff */
[----:B------:R-:W-:-:S04]  /*0570*/  FFMA R4, R2, -9, R0 ;  /* 0xc110000002047823 */ /* 0x000fc80000000000 */
[----:B------:R-:W-:Y:S01]  /*0580*/  FFMA R4, R3, R4, R2 ;  /* 0x0000000403047223 */ /* 0x000fe20000000002 */
[----:B0-----:R-:W-:Y:S06]  /*0590*/  @!P0 BRA `(.L_x_1) ;  /* 0x0000000000088947 */ /* 0x001fec0003800000 */
[----:B------:R-:W-:-:S07]  /*05a0*/  MOV R2, 0x5c0 ;  /* 0x000005c000027802 */ /* 0x000fce0000000f00 */
[----:B------:R-:W-:Y:S05]  /*05b0*/  CALL.REL.NOINC `($__internal_0_$__cuda_sm3x_div_rn_noftz_f32_slowpath) ;  /* 0x0000000000247944 */ /* 0x000fea0003c00000 */
.L_x_1:
[----:B------:R-:W-:Y:S05]  /*05c0*/  BSYNC.RECONVERGENT B1 ;  /* 0x0000000000017941 */ /* 0x000fea0003800200 */
.L_x_0:
[----:B------:R-:W0:Y:S01]  /*05d0*/  LDCU UR8, c[0x0][0x390] ;  /* 0x00007200ff0877ac */ /* 0x000e220008000800 */
[----:B------:R-:W1:Y:S01]  /*05e0*/  F2I.U32.TRUNC.NTZ R5, R4 ;  /* 0x0000000400057305 */ /* 0x000e62000020f000 */
[----:B------:R-:W2:Y:S01]  /*05f0*/  LDCU.64 UR4, c[0x0][0x388] ;  /* 0x00007100ff0477ac */ /* 0x000ea20008000a00 */
[----:B0-----:R-:W-:-:S05]  /*0600*/  IMAD R6, R6, UR8, R7 ;  /* 0x0000000806067c24 */ /* 0x001fca000f8e0207 */
[----:B--2---:R-:W-:-:S04]  /*0610*/  IADD3 R2, P0, PT, R6, UR4, RZ ;  /* 0x0000000406027c10 */ /* 0x004fc8000ff1e0ff */
[----:B------:R-:W-:-:S05]  /*0620*/  LEA.HI.X.SX32 R3, R6, UR5, 0x1, P0 ;  /* 0x0000000506037c11 */ /* 0x000fca00080f0eff */
[----:B-1----:R-:W-:Y:S01]  /*0630*/  STG.E.U8 desc[UR6][R2.64], R5 ;  /* 0x0000000502007986 */ /* 0x002fe2000c101106 */
[----:B------:R-:W-:Y:S05]  /*0640*/  EXIT ;  /* 0x000000000000794d */ /* 0x000fea0003800000 */
        .weak           $__internal_0_$__cuda_sm3x_div_rn_noftz_f32_slowpath
        .type           $__internal_0_$__cuda_sm3x_div_rn_noftz_f32_slowpath,@function
        .size           $__internal_0_$__cuda_sm3x_div_rn_noftz_f32_slowpath,(.L_x_15 - $__internal_0_$__cuda_sm3x_div_rn_noftz_f32_slowpath)
$__internal_0_$__cuda_sm3x_div_rn_noftz_f32_slowpath:
[--C-:B------:R-:W-:Y:S01]  /*0650*/  SHF.R.U32.HI R3, RZ, 0x17, R0.reuse ;  /* 0x00000017ff037819 */ /* 0x100fe20000011600 */
[----:B------:R-:W-:Y:S04]  /*0660*/  BSSY.RECONVERGENT B0, `(.L_x_2) ;  /* 0x000005c000007945 */ /* 0x000fe80003800200 */
[----:B------:R-:W-:Y:S01]  /*0670*/  BSSY.RELIABLE B2, `(.L_x_3) ;  /* 0x000001a000027945 */ /* 0x000fe20003800100 */
[----:B------:R-:W-:Y:S01]  /*0680*/  IMAD.MOV.U32 R4, RZ, RZ, R0 ;  /* 0x000000ffff047224 */ /* 0x000fe200078e0000 */
[----:B------:R-:W-:-:S05]  /*0690*/  LOP3.LUT R3, R3, 0xff, RZ, 0xc0, !PT ;  /* 0x000000ff03037812 */ /* 0x000fca00078ec0ff */
[----:B------:R-:W-:-:S05]  /*06a0*/  VIADD R8, R3, 0xffffffff ;  /* 0xffffffff03087836 */ /* 0x000fca0000000000 */
[----:B------:R-:W-:-:S13]  /*06b0*/  ISETP.GT.U32.OR P0, PT, R8, 0xfd, !PT ;  /* 0x000000fd0800780c */ /* 0x000fda0007f04470 */
[----:B------:R-:W-:Y:S01]  /*06c0*/  @!P0 IMAD.MOV.U32 R5, RZ, RZ, RZ ;  /* 0x000000ffff058224 */ /* 0x000fe200078e00ff */
[----:B------:R-:W-:Y:S06]  /*06d0*/  @!P0 BRA `(.L_x_4) ;  /* 0x00000000004c8947 */ /* 0x000fec0003800000 */
[----:B------:R-:W-:-:S13]  /*06e0*/  FSETP.GTU.FTZ.AND P0, PT, |R0|, +INF , PT ;  /* 0x7f8000000000780b */ /* 0x000fda0003f1c200 */
[----:B------:R-:W-:Y:S05]  /*06f0*/  @P0 BREAK.RELIABLE B2 ;  /* 0x0000000000020942 */ /* 0x000fea0003800100 */
[----:B------:R-:W-:Y:S05]  /*0700*/  @P0 BRA `(.L_x_5) ;  /* 0x0000000400400947 */ /* 0x000fea0003800000 */
[----:B------:R-:W-:-:S05]  /*0710*/  IMAD.MOV.U32 R5, RZ, RZ, 0x41100000 ;  /* 0x41100000ff057424 */ /* 0x000fca00078e00ff */
[----:B------:R-:W-:-:S13]  /*0720*/  LOP3.LUT P0, RZ, R5, 0x7fffffff, R4, 0xc8, !PT ;  /* 0x7fffffff05ff7812 */ /* 0x000fda000780c804 */
[----:B------:R-:W-:Y:S05]  /*0730*/  @!P0 BREAK.RELIABLE B2 ;  /* 0x0000000000028942 */ /* 0x000fea0003800100 */
[----:B------:R-:W-:Y:S05]  /*0740*/  @!P0 BRA `(.L_x_6) ;  /* 0x0000000400288947 */ /* 0x000fea0003800000 */
[----:B------:R-:W-:-:S13]  /*0750*/  LOP3.LUT P0, RZ, R4, 0x7fffffff, RZ, 0xc0, !PT ;  /* 0x7fffffff04ff7812 */ /* 0x000fda000780c0ff */
[----:B------:R-:W-:Y:S05]  /*0760*/  @!P0 BREAK.RELIABLE B2 ;  /* 0x0000000000028942 */ /* 0x000fea0003800100 */
[----:B------:R-:W-:Y:S05]  /*0770*/  @!P0 BRA `(.L_x_7) ;  /* 0x0000000400148947 */ /* 0x000fea0003800000 */
[----:B------:R-:W-:Y:S02]  /*0780*/  FSETP.NEU.FTZ.AND P0, PT, |R0|, +INF , PT ;  /* 0x7f8000000000780b */ /* 0x000fe40003f1d200 */
[----:B------:R-:W-:-:S04]  /*0790*/  LOP3.LUT P1, RZ, R5, 0x7fffffff, RZ, 0xc0, !PT ;  /* 0x7fffffff05ff7812 */ /* 0x000fc8000782c0ff */
[----:B------:R-:W-:-:S13]  /*07a0*/  PLOP3.LUT P0, PT, P0, P1, PT, 0x2f, 0xf2 ;  /* 0x0000000000f2781c */ /* 0x000fda0000702577 */
[----:B------:R-:W-:Y:S05]  /*07b0*/  @P0 BREAK.RELIABLE B2 ;  /* 0x0000000000020942 */ /* 0x000fea0003800100 */
[----:B------:R-:W-:Y:S05]  /*07c0*/  @P0 BRA `(.L_x_8) ;  /* 0x0000000000f40947 */ /* 0x000fea0003800000 */
[----:B------:R-:W-:-:S13]  /*07d0*/  ISETP.GE.AND P0, PT, R8, RZ, PT ;  /* 0x000000ff0800720c */ /* 0x000fda0003f06270 */
[----:B------:R-:W-:Y:S02]  /*07e0*/  @P0 IMAD.MOV.U32 R5, RZ, RZ, RZ ;  /* 0x000000ffff050224 */ /* 0x000fe400078e00ff */
[----:B------:R-:W-:Y:S01]  /*07f0*/  @!P0 FFMA R4, R0, 1.84467440737095516160e+19, RZ ;  /* 0x5f80000000048823 */ /* 0x000fe200000000ff */
[----:B------:R-:W-:-:S07]  /*0800*/  @!P0 IMAD.MOV.U32 R5, RZ, RZ, -0x40 ;  /* 0xffffffc0ff058424 */ /* 0x000fce00078e00ff */
.L_x_4:
[----:B------:R-:W-:Y:S05]  /*0810*/  BSYNC.RELIABLE B2 ;  /* 0x0000000000027941 */ /* 0x000fea0003800100 */
.L_x_3:
[----:B------:R-:W-:Y:S01]  /*0820*/  UMOV UR4, 0x41100000 ;  /* 0x4110000000047882 */ /* 0x000fe20000000000 */
[----:B------:R-:W-:Y:S01]  /*0830*/  VIADD R3, R3, 0xffffff81 ;  /* 0xffffff8103037836 */ /* 0x000fe20000000000 */
[----:B------:R-:W-:Y:S01]  /*0840*/  UIADD3 UR4, UPT, UPT, UR4, -0x1800000, URZ ;  /* 0xfe80000004047890 */ /* 0x000fe2000fffe0ff */
[----:B------:R-:W-:Y:S02]  /*0850*/  BSSY.RECONVERGENT B2, `(.L_x_9) ;  /* 0x0000033000027945 */ /* 0x000fe40003800200 */
[----:B------:R-:W-:Y:S01]  /*0860*/  IMAD R0, R3, -0x800000, R4 ;  /* 0xff80000003007824 */ /* 0x000fe200078e0204 */
[----:B------:R-:W-:Y:S02]  /*0870*/  IADD3 R5, PT, PT, R5, -0x3, R3 ;  /* 0xfffffffd05057810 */ /* 0x000fe40007ffe003 */
[----:B------:R-:W-:-:S03]  /*0880*/  FADD.FTZ R9, -RZ, -UR4 ;  /* 0x80000004ff097e21 */ /* 0x000fc60008010100 */
[----:B------:R-:W0:Y:S02]  /*0890*/  MUFU.RCP R8, UR4 ;  /* 0x0000000400087d08 */ /* 0x000e240008001000 */
[----:B0-----:R-:W-:-:S04]  /*08a0*/  FFMA R11, R8, R9, 1 ;  /* 0x3f800000080b7423 */ /* 0x001fc80000000009 */
[----:B------:R-:W-:-:S04]  /*08b0*/  FFMA R11, R8, R11, R8 ;  /* 0x0000000b080b7223 */ /* 0x000fc80000000008 */
[----:B------:R-:W-:-:S04]  /*08c0*/  FFMA R4, R0, R11, RZ ;  /* 0x0000000b00047223 */ /* 0x000fc800000000ff */
[----:B------:R-:W-:-:S04]  /*08d0*/  FFMA R8, R9, R4, R0 ;  /* 0x0000000409087223 */ /* 0x000fc80000000000 */
[----:B------:R-:W-:-:S04]  /*08e0*/  FFMA R8, R11, R8, R4 ;  /* 0x000000080b087223 */ /* 0x000fc80000000004 */
[----:B------:R-:W-:-:S04]  /*08f0*/  FFMA R9, R9, R8, R0 ;  /* 0x0000000809097223 */ /* 0x000fc80000000000 */
[----:B------:R-:W-:-:S05]  /*0900*/  FFMA R4, R11, R9, R8 ;  /* 0x000000090b047223 */ /* 0x000fca0000000008 */
[----:B------:R-:W-:-:S04]  /*0910*/  SHF.R.U32.HI R0, RZ, 0x17, R4 ;  /* 0x00000017ff007819 */ /* 0x000fc80000011604 */
[----:B------:R-:W-:-:S05]  /*0920*/  LOP3.LUT R0, R0, 0xff, RZ, 0xc0, !PT ;  /* 0x000000ff00007812 */ /* 0x000fca00078ec0ff */
[----:B------:R-:W-:-:S04]  /*0930*/  IMAD.IADD R10, R0, 0x1, R5 ;  /* 0x00000001000a7824 */ /* 0x000fc800078e0205 */
[----:B------:R-:W-:-:S05]  /*0940*/  VIADD R0, R10, 0xffffffff ;  /* 0xffffffff0a007836 */ /* 0x000fca0000000000 */
[----:B------:R-:W-:-:S13]  /*0950*/  ISETP.GE.U32.AND P0, PT, R0, 0xfe, PT ;  /* 0x000000fe0000780c */ /* 0x000fda0003f06070 */
[----:B------:R-:W-:Y:S05]  /*0960*/  @!P0 BRA `(.L_x_10) ;  /* 0x0000000000808947 */ /* 0x000fea0003800000 */
[----:B------:R-:W-:-:S13]  /*0970*/  ISETP.GT.AND P0, PT, R10, 0xfe, PT ;  /* 0x000000fe0a00780c */ /* 0x000fda0003f04270 */
[----:B------:R-:W-:Y:S05]  /*0980*/  @P0 BRA `(.L_x_11) ;  /* 0x00000000006c0947 */ /* 0x000fea0003800000 */
[----:B------:R-:W-:-:S13]  /*0990*/  ISETP.GE.AND P0, PT, R10, 0x1, PT ;  /* 0x000000010a00780c */ /* 0x000fda0003f06270 */
[----:B------:R-:W-:Y:S05]  /*09a0*/  @P0 BRA `(.L_x_12) ;  /* 0x0000000000740947 */ /* 0x000fea0003800000 */
[----:B------:R-:W-:Y:S02]  /*09b0*/  ISETP.GE.AND P0, PT, R10, -0x18, PT ;  /* 0xffffffe80a00780c */ /* 0x000fe40003f06270 */
[----:B------:R-:W-:-:S11]  /*09c0*/  LOP3.LUT R4, R4, 0x80000000, RZ, 0xc0, !PT ;  /* 0x8000000004047812 */ /* 0x000fd600078ec0ff */
[----:B------:R-:W-:Y:S05]  /*09d0*/  @!P0 BRA `(.L_x_12) ;  /* 0x0000000000688947 */ /* 0x000fea0003800000 */
[CC--:B------:R-:W-:Y:S01]  /*09e0*/  FFMA.RZ R0, R11.reuse, R9.reuse, R8 ;  /* 0x000000090b007223 */ /* 0x0c0fe2000000c008 */
[----:B------:R-:W-:Y:S01]  /*09f0*/  IMAD.MOV R5, RZ, RZ, -R10 ;  /* 0x000000ffff057224 */ /* 0x000fe200078e0a0a */
[C---:B------:R-:W-:Y:S02]  /*0a00*/  ISETP.NE.AND P2, PT, R10.reuse, RZ, PT ;  /* 0x000000ff0a00720c */ /* 0x040fe40003f45270 */
[----:B------:R-:W-:Y:S02]  /*0a10*/  ISETP.NE.AND P1, PT, R10, RZ, PT ;  /* 0x000000ff0a00720c */ /* 0x000fe40003f25270 */
[----:B------:R-:W-:Y:S01]  /*0a20*/  LOP3.LUT R3, R0, 0x7fffff, RZ, 0xc0, !PT ;  /* 0x007fffff00037812 */ /* 0x000fe200078ec0ff */
[CCC-:B------:R-:W-:Y:S01]  /*0a30*/  FFMA.RP R0, R11.reuse, R9.reuse, R8.reuse ;  /* 0x000000090b007223 */ /* 0x1c0fe20000008008 */
[----:B------:R-:W-:Y:S01]  /*0a40*/  FFMA.RM R11, R11, R9, R8 ;  /* 0x000000090b0b7223 */ /* 0x000fe20000004008 */
[----:B------:R-:W-:Y:S01]  /*0a50*/  VIADD R8, R10, 0x20 ;  /* 0x000000200a087836 */ /* 0x000fe20000000000 */
[----:B------:R-:W-:-:S03]  /*0a60*/  LOP3.LUT R3, R3, 0x800000, RZ, 0xfc, !PT ;  /* 0x0080000003037812 */ /* 0x000fc600078efcff */
[----:B------:R-:W-:Y:S02]  /*0a70*/  FSETP.NEU.FTZ.AND P0, PT, R0, R11, PT ;  /* 0x0000000b0000720b */ /* 0x000fe40003f1d000 */
[----:B------:R-:W-:Y:S02]  /*0a80*/  SHF.L.U32 R8, R3, R8, RZ ;  /* 0x0000000803087219 */ /* 0x000fe400000006ff */
[----:B------:R-:W-:Y:S02]  /*0a90*/  SEL R0, R5, RZ, P2 ;  /* 0x000000ff05007207 */ /* 0x000fe40001000000 */
[----:B------:R-:W-:Y:S02]  /*0aa0*/  ISETP.NE.AND P1, PT, R8, RZ, P1 ;  /* 0x000000ff0800720c */ /* 0x000fe40000f25270 */
[----:B------:R-:W-:Y:S02]  /*0ab0*/  SHF.R.U32.HI R0, RZ, R0, R3 ;  /* 0x00000000ff007219 */ /* 0x000fe40000011603 */
[----:B------:R-:W-:-:S02]  /*0ac0*/  PLOP3.LUT P0, PT, P0, P1, PT, 0xf8, 0x8f ;  /* 0x00000000008f781c */ /* 0x000fc40000703f70 */
[----:B------:R-:W-:Y:S02]  /*0ad0*/  SHF.R.U32.HI R8, RZ, 0x1, R0 ;  /* 0x00000001ff087819 */ /* 0x000fe40000011600 */
[----:B------:R-:W-:-:S04]  /*0ae0*/  SEL R3, RZ, 0x1, !P0 ;  /* 0x00000001ff037807 */ /* 0x000fc80004000000 */
[----:B------:R-:W-:-:S04]  /*0af0*/  LOP3.LUT R3, R3, 0x1, R8, 0xf8, !PT ;  /* 0x0000000103037812 */ /* 0x000fc800078ef808 */
[----:B------:R-:W-:-:S05]  /*0b00*/  LOP3.LUT R3, R3, R0, RZ, 0xc0, !PT ;  /* 0x0000000003037212 */ /* 0x000fca00078ec0ff */
[----:B------:R-:W-:-:S05]  /*0b10*/  IMAD.IADD R3, R8, 0x1, R3 ;  /* 0x0000000108037824 */ /* 0x000fca00078e0203 */
[----:B------:R-:W-:Y:S01]  /*0b20*/  LOP3.LUT R4, R3, R4, RZ, 0xfc, !PT ;  /* 0x0000000403047212 */ /* 0x000fe200078efcff */
[----:B------:R-:W-:Y:S06]  /*0b30*/  BRA `(.L_x_12) ;  /* 0x0000000000107947 */ /* 0x000fec0003800000 */
.L_x_11:
[----:B------:R-:W-:-:S04]  /*0b40*/  LOP3.LUT R4, R4, 0x80000000, RZ, 0xc0, !PT ;  /* 0x8000000004047812 */ /* 0x000fc800078ec0ff */
[----:B------:R-:W-:Y:S01]  /*0b50*/  LOP3.LUT R4, R4, 0x7f800000, RZ, 0xfc, !PT ;  /* 0x7f80000004047812 */ /* 0x000fe200078efcff */
[----:B------:R-:W-:Y:S06]  /*0b60*/  BRA `(.L_x_12) ;  /* 0x0000000000047947 */ /* 0x000fec0003800000 */
.L_x_10:
[----:B------:R-:W-:-:S07]  /*0b70*/  IMAD R4, R5, 0x800000, R4 ;  /* 0x0080000005047824 */ /* 0x000fce00078e0204 */
.L_x_12:
[----:B------:R-:W-:Y:S05]  /*0b80*/  BSYNC.RECONVERGENT B2 ;  /* 0x0000000000027941 */ /* 0x000fea0003800200 */
.L_x_9:
[----:B------:R-:W-:Y:S05]  /*0b90*/  BRA `(.L_x_13) ;  /* 0x0000000000207947 */ /* 0x000fea0003800000 */
.L_x_8:
[----:B------:R-:W-:-:S04]  /*0ba0*/  LOP3.LUT R4, R5, 0x80000000, R4, 0x48, !PT ;  /* 0x8000000005047812 */ /* 0x000fc800078e4804 */
[----:B------:R-:W-:Y:S01]  /*0bb0*/  LOP3.LUT R4, R4, 0x7f800000, RZ, 0xfc, !PT ;  /* 0x7f80000004047812 */ /* 0x000fe200078efcff */
[----:B------:R-:W-:Y:S06]  /*0bc0*/  BRA `(.L_x_13) ;  /* 0x0000000000147947 */ /* 0x000fec0003800000 */
.L_x_7:
[----:B------:R-:W-:Y:S01]  /*0bd0*/  LOP3.LUT R4, R5, 0x80000000, R4, 0x48, !PT ;  /* 0x8000000005047812 */ /* 0x000fe200078e4804 */
[----:B------:R-:W-:Y:S06]  /*0be0*/  BRA `(.L_x_13) ;  /* 0x00000000000c7947 */ /* 0x000fec0003800000 */
.L_x_6:
[----:B------:R-:W0:Y:S01]  /*0bf0*/  MUFU.RSQ R4, -QNAN ;  /* 0xffc0000000047908 */ /* 0x000e220000001400 */
[----:B------:R-:W-:Y:S05]  /*0c00*/  BRA `(.L_x_13) ;  /* 0x0000000000047947 */ /* 0x000fea0003800000 */
.L_x_5:
[----:B------:R-:W-:-:S07]  /*0c10*/  FADD.FTZ R4, R0, 9 ;  /* 0x4110000000047421 */ /* 0x000fce0000010000 */
.L_x_13:
[----:B------:R-:W-:Y:S05]  /*0c20*/  BSYNC.RECONVERGENT B0 ;  /* 0x0000000000007941 */ /* 0x000fea0003800200 */
.L_x_2:
[----:B------:R-:W-:-:S04]  /*0c30*/  IMAD.MOV.U32 R3, RZ, RZ, 0x0 ;  /* 0x00000000ff037424 */ /* 0x000fc800078e00ff */
[----:B0-----:R-:W-:Y:S05]  /*0c40*/  RET.REL.NODEC R2 `(_Z4blurPhS_ii) ;  /* 0xfffffff002ec7950 */ /* 0x001fea0003c3ffff */
.L_x_14:
[----:B------:R-:W-:-:S00]  /*0c50*/  BRA `(.L_x_14) ;  /* 0xfffffffc00fc7947 */ /* 0x000fc0000383ffff */
[----:B------:R-:W-:-:S00]  /*0c60*/  NOP ;  /* 0x0000000000007918 */ /* 0x000fc00000000000 */
        /* <DEDUP_REMOVED lines=9> */
.L_x_15:


//--------------------- .nv.shared.reserved.0     --------------------------
	.section	.nv.shared.reserved.0,"aw",@nobits
	.weak		__nv_reservedSMEM_offset_0_alias
	.size		__nv_reservedSMEM_offset_0_alias, 0, 64
	.other		__nv_reservedSMEM_offset_0_alias,@"STO_CUDA_RESERVED_SHARED STV_DEFAULT"
__nv_reservedSMEM_offset_0_alias:
	.zero		0
	.zero		64


//--------------------- .nv.constant0._Z4blurPhS_ii --------------------------
	.section	.nv.constant0._Z4blurPhS_ii,"a",@progbits
	.sectionflags	@""
	.align	4
.nv.constant0._Z4blurPhS_ii:
	.zero		920


//--------------------- SYMBOLS --------------------------

	.type		.nv.reservedSmem.offset0,@object
	.size		.nv.reservedSmem.offset0,0x4
